//
// Generated by NVIDIA NVVM Compiler
//
// Compiler Build ID: CL-36424714
// Cuda compilation tools, release 13.0, V13.0.88
// Based on NVVM 20.0.0
//

.version 9.0
.target sm_100
.address_size 64

	// .globl	_Z9addKernelPdS_S_i

.visible .entry _Z9addKernelPdS_S_i(
	.param .u64 .ptr .align 1 _Z9addKernelPdS_S_i_param_0,
	.param .u64 .ptr .align 1 _Z9addKernelPdS_S_i_param_1,
	.param .u64 .ptr .align 1 _Z9addKernelPdS_S_i_param_2,
	.param .u32 _Z9addKernelPdS_S_i_param_3
)
{
	.reg .pred 	%p<2>;
	.reg .b32 	%r<6>;
	.reg .b64 	%rd<11>;
	.reg .b64 	%fd<6>;

	ld.param.u64 	%rd1, [_Z9addKernelPdS_S_i_param_0];
	ld.param.u64 	%rd2, [_Z9addKernelPdS_S_i_param_1];
	ld.param.u64 	%rd3, [_Z9addKernelPdS_S_i_param_2];
	ld.param.u32 	%r2, [_Z9addKernelPdS_S_i_param_3];
	mov.u32 	%r3, %tid.x;
	mov.u32 	%r4, %ctaid.x;
	mov.u32 	%r5, %ntid.x;
	mad.lo.s32 	%r1, %r4, %r5, %r3;
	setp.ge.s32 	%p1, %r1, %r2;
	@%p1 bra 	$L__BB0_2;
	cvta.to.global.u64 	%rd4, %rd1;
	cvta.to.global.u64 	%rd5, %rd2;
	cvta.to.global.u64 	%rd6, %rd3;
	mul.wide.s32 	%rd7, %r1, 8;
	add.s64 	%rd8, %rd4, %rd7;
	ld.global.f64 	%fd1, [%rd8];
	add.s64 	%rd9, %rd5, %rd7;
	ld.global.f64 	%fd2, [%rd9];
	add.f64 	%fd3, %fd1, %fd2;
	add.s64 	%rd10, %rd6, %rd7;
	ld.global.f64 	%fd4, [%rd10];
	add.f64 	%fd5, %fd4, %fd3;
	st.global.f64 	[%rd10], %fd5;
$L__BB0_2:
	ret;

}


// ===== COMPILED SASS (sm_100) =====

	.target	sm_100

	.elftype	@"ET_EXEC"


//--------------------- .note.nv.tkinfo           --------------------------
	.section	.note.nv.tkinfo,"",@"SHT_NOTE"
	.sectionflags	@"SHF_NOTE_NV_TKINFO"
	.tkinfo
        /*0018*/ 	.word	0x00000002
        /*0030*/ 	.string	""
        /*0030*/ 	.string	"ptxas"
        /*0030*/ 	.string	"Cuda compilation tools, release 13.0, V13.0.88"
        /*0030*/ 	.string	"Build cuda_13.0.r13.0/compiler.36424714_0"
        /*0030*/ 	.string	"-arch sm_100 -m 64 "



//--------------------- .note.nv.cuinfo           --------------------------
	.section	.note.nv.cuinfo,"",@"SHT_NOTE"
	.sectionflags	@"SHF_NOTE_NV_CUINFO"
        /*0018*/ 	.short	0x0002
        /*001a*/ 	.short	0x0064
        /*001c*/ 	.short	0x0082
	.zero		2


//--------------------- .nv.info                  --------------------------
	.section	.nv.info,"",@"SHT_CUDA_INFO"
	.align	4


	//----- nvinfo : EIATTR_REGCOUNT
	.align		4
        /*0000*/ 	.byte	0x04, 0x2f
        /*0002*/ 	.short	(.L_1 - .L_0)
	.align		4
.L_0:
        /*0004*/ 	.word	index@(_Z9addKernelPdS_S_i)
        /*0008*/ 	.word	0x0000000e


	//----- nvinfo : EIATTR_FRAME_SIZE
	.align		4
.L_1:
        /*000c*/ 	.byte	0x04, 0x11
        /*000e*/ 	.short	(.L_3 - .L_2)
	.align		4
.L_2:
        /*0010*/ 	.word	index@(_Z9addKernelPdS_S_i)
        /*0014*/ 	.word	0x00000000


	//----- nvinfo : EIATTR_MIN_STACK_SIZE
	.align		4
.L_3:
        /*0018*/ 	.byte	0x04, 0x12
        /*001a*/ 	.short	(.L_5 - .L_4)
	.align		4
.L_4:
        /*001c*/ 	.word	index@(_Z9addKernelPdS_S_i)
        /*0020*/ 	.word	0x00000000
.L_5:


//--------------------- .nv.compat                --------------------------
	.section	.nv.compat,"",@"SHT_CUDA_COMPAT_INFO"
	.align	4
        /*0000*/ 	.byte	0x02, 0x09, 0x00, 0x00, 0x02, 0x02, 0x01, 0x00, 0x02, 0x05, 0x05, 0x00, 0x03, 0x07, 0x01, 0x01
        /*0010*/ 	.byte	0x02, 0x03, 0x00, 0x00, 0x02, 0x06, 0x01, 0x00, 0x04, 0x0b, 0x08, 0x00, 0x01, 0x00, 0x00, 0x00
        /*0020*/ 	.byte	0x00, 0x00, 0x00, 0x00


//--------------------- .nv.info._Z9addKernelPdS_S_i --------------------------
	.section	.nv.info._Z9addKernelPdS_S_i,"",@"SHT_CUDA_INFO"
	.sectionflags	@""
	.align	4


	//----- nvinfo : EIATTR_CUDA_API_VERSION
	.align		4
        /*0000*/ 	.byte	0x04, 0x37
        /*0002*/ 	.short	(.L_7 - .L_6)
.L_6:
        /*0004*/ 	.word	0x00000082


	//----- nvinfo : EIATTR_KPARAM_INFO
	.align		4
.L_7:
        /*0008*/ 	.byte	0x04, 0x17
        /*000a*/ 	.short	(.L_9 - .L_8)
.L_8:
        /*000c*/ 	.word	0x00000000
        /*0010*/ 	.short	0x0003
        /*0012*/ 	.short	0x0018
        /*0014*/ 	.byte	0x00, 0xf0, 0x11, 0x00


	//----- nvinfo : EIATTR_KPARAM_INFO
	.align		4
.L_9:
        /*0018*/ 	.byte	0x04, 0x17
        /*001a*/ 	.short	(.L_11 - .L_10)
.L_10:
        /*001c*/ 	.word	0x00000000
        /*0020*/ 	.short	0x0002
        /*0022*/ 	.short	0x0010
        /*0024*/ 	.byte	0x00, 0xf5, 0x21, 0x00


	//----- nvinfo : EIATTR_KPARAM_INFO
	.align		4
.L_11:
        /*0028*/ 	.byte	0x04, 0x17
        /*002a*/ 	.short	(.L_13 - .L_12)
.L_12:
        /*002c*/ 	.word	0x00000000
        /*0030*/ 	.short	0x0001
        /*0032*/ 	.short	0x0008
        /*0034*/ 	.byte	0x00, 0xf5, 0x21, 0x00


	//----- nvinfo : EIATTR_KPARAM_INFO
	.align		4
.L_13:
        /*0038*/ 	.byte	0x04, 0x17
        /*003a*/ 	.short	(.L_15 - .L_14)
.L_14:
        /*003c*/ 	.word	0x00000000
        /*0040*/ 	.short	0x0000
        /*0042*/ 	.short	0x0000
        /*0044*/ 	.byte	0x00, 0xf5, 0x21, 0x00


	//----- nvinfo : EIATTR_SPARSE_MMA_MASK
	.align		4
.L_15:
        /*0048*/ 	.byte	0x03, 0x50
        /*004a*/ 	.short	0x0000


	//----- nvinfo : EIATTR_MAXREG_COUNT
	.align		4
        /*004c*/ 	.byte	0x03, 0x1b
        /*004e*/ 	.short	0x00ff


	//----- nvinfo : EIATTR_MERCURY_ISA_VERSION
	.align		4
        /*0050*/ 	.byte	0x03, 0x5f
        /*0052*/ 	.short	0x0101


	//----- nvinfo : EIATTR_VRC_CTA_INIT_COUNT
	.align		4
        /*0054*/ 	.byte	0x02, 0x4a
	.zero		1
	.zero		1


	//----- nvinfo : EIATTR_EXIT_INSTR_OFFSETS
	.align		4
        /*0058*/ 	.byte	0x04, 0x1c
        /*005a*/ 	.short	(.L_17 - .L_16)


	//   ....[0]....
.L_16:
        /*005c*/ 	.word	0x00000070


	//   ....[1]....
        /*0060*/ 	.word	0x00000150


	//----- nvinfo : EIATTR_CBANK_PARAM_SIZE
	.align		4
.L_17:
        /*0064*/ 	.byte	0x03, 0x19
        /*0066*/ 	.short	0x001c


	//----- nvinfo : EIATTR_PARAM_CBANK
	.align		4
        /*0068*/ 	.byte	0x04, 0x0a
        /*006a*/ 	.short	(.L_19 - .L_18)
	.align		4
.L_18:
        /*006c*/ 	.word	index@(.nv.constant0._Z9addKernelPdS_S_i)
        /*0070*/ 	.short	0x0380
        /*0072*/ 	.short	0x001c


	//----- nvinfo : EIATTR_SW_WAR
	.align		4
.L_19:
        /*0074*/ 	.byte	0x04, 0x36
        /*0076*/ 	.short	(.L_21 - .L_20)
.L_20:
        /*0078*/ 	.word	0x00000008
.L_21:


//--------------------- .nv.callgraph             --------------------------
	.section	.nv.callgraph,"",@"SHT_CUDA_CALLGRAPH"
	.align	4
	.sectionentsize	8
	.align		4
        /*0000*/ 	.word	0x00000000
	.align		4
        /*0004*/ 	.word	0xffffffff
	.align		4
        /*0008*/ 	.word	0x00000000
	.align		4
        /*000c*/ 	.word	0xfffffffe
	.align		4
        /*0010*/ 	.word	0x00000000
	.align		4
        /*0014*/ 	.word	0xfffffffd
	.align		4
        /*0018*/ 	.word	0x00000000
	.align		4
        /*001c*/ 	.word	0xfffffffc


//--------------------- .text._Z9addKernelPdS_S_i --------------------------
	.section	.text._Z9addKernelPdS_S_i,"ax",@progbits
	.align	128
        .global         _Z9addKernelPdS_S_i
        .type           _Z9addKernelPdS_S_i,@function
        .size           _Z9addKernelPdS_S_i,(.L_x_1 - _Z9addKernelPdS_S_i)
        .other          _Z9addKernelPdS_S_i,@"STO_CUDA_ENTRY STV_DEFAULT"
_Z9addKernelPdS_S_i:
.text._Z9addKernelPdS_S_i:
[----:B------:R-:W-:Y:S01]  /*0000*/  LDC R1, c[0x0][0x37c] ;  /* 0x0000df00ff017b82 */ /* 0x000fe20000000800 */
[----:B------:R-:W0:Y:S07]  /*0010*/  S2R R7, SR_TID.X ;  /* 0x0000000000077919 */ /* 0x000e2e0000002100 */
[----:B------:R-:W0:Y:S01]  /*0020*/  S2UR UR4, SR_CTAID.X ;  /* 0x00000000000479c3 */ /* 0x000e220000002500 */
[----:B------:R-:W1:Y:S07]  /*0030*/  LDCU UR5, c[0x0][0x398] ;  /* 0x00007300ff0577ac */ /* 0x000e6e0008000800 */
[----:B------:R-:W0:Y:S02]  /*0040*/  LDC R0, c[0x0][0x360] ;  /* 0x0000d800ff007b82 */ /* 0x000e240000000800 */
[----:B0-----:R-:W-:-:S05]  /*0050*/  IMAD R7, R0, UR4, R7 ;  /* 0x0000000400077c24 */ /* 0x001fca000f8e0207 */
[----:B-1----:R-:W-:-:S13]  /*0060*/  ISETP.GE.AND P0, PT, R7, UR5, PT ;  /* 0x0000000507007c0c */ /* 0x002fda000bf06270 */
[----:B------:R-:W-:Y:S05]  /*0070*/  @P0 EXIT ;  /* 0x000000000000094d */ /* 0x000fea0003800000 */
[----:B------:R-:W0:Y:S01]  /*0080*/  LDC.64 R2, c[0x0][0x380] ;  /* 0x0000e000ff027b82 */ /* 0x000e220000000a00 */
[----:B------:R-:W1:Y:S07]  /*0090*/  LDCU.64 UR4, c[0x0][0x358] ;  /* 0x00006b00ff0477ac */ /* 0x000e6e0008000a00 */
[----:B------:R-:W2:Y:S08]  /*00a0*/  LDC.64 R4, c[0x0][0x388] ;  /* 0x0000e200ff047b82 */ /* 0x000eb00000000a00 */
[----:B------:R-:W3:Y:S01]  /*00b0*/  LDC.64 R8, c[0x0][0x390] ;  /* 0x0000e400ff087b82 */ /* 0x000ee20000000a00 */
[----:B0-----:R-:W-:-:S06]  /*00c0*/  IMAD.WIDE R2, R7, 0x8, R2 ;  /* 0x0000000807027825 */ /* 0x001fcc00078e0202 */
[----:B-1----:R-:W4:Y:S01]  /*00d0*/  LDG.E.64 R2, desc[UR4][R2.64] ;  /* 0x0000000402027981 */ /* 0x002f22000c1e1b00 */
[----:B--2---:R-:W-:-:S06]  /*00e0*/  IMAD.WIDE R4, R7, 0x8, R4 ;  /* 0x0000000807047825 */ /* 0x004fcc00078e0204 */
[----:B------:R-:W4:Y:S01]  /*00f0*/  LDG.E.64 R4, desc[UR4][R4.64] ;  /* 0x0000000404047981 */ /* 0x000f22000c1e1b00 */
[----:B---3--:R-:W-:-:S05]  /*0100*/  IMAD.WIDE R8, R7, 0x8, R8 ;  /* 0x0000000807087825 */ /* 0x008fca00078e0208 */
[----:B------:R-:W2:Y:S01]  /*0110*/  LDG.E.64 R10, desc[UR4][R8.64] ;  /* 0x00000004080a7981 */ /* 0x000ea2000c1e1b00 */
[----:B----4-:R-:W-:-:S08]  /*0120*/  DADD R6, R2, R4 ;  /* 0x0000000002067229 */ /* 0x010fd00000000004 */
[----:B--2---:R-:W-:-:S07]  /*0130*/  DADD R6, R6, R10 ;  /* 0x0000000006067229 */ /* 0x004fce000000000a */
[----:B------:R-:W-:Y:S01]  /*0140*/  STG.E.64 desc[UR4][R8.64], R6 ;  /* 0x0000000608007986 */ /* 0x000fe2000c101b04 */
[----:B------:R-:W-:Y:S05]  /*0150*/  EXIT ;  /* 0x000000000000794d */ /* 0x000fea0003800000 */
.L_x_0:
[----:B------:R-:W-:-:S00]  /*0160*/  BRA `(.L_x_0) ;  /* 0xfffffffc00fc7947 */ /* 0x000fc0000383ffff */
[----:B------:R-:W-:-:S00]  /*0170*/  NOP ;  /* 0x0000000000007918 */ /* 0x000fc00000000000 */
        /* <DEDUP_REMOVED lines=8> */
.L_x_1:


//--------------------- .nv.shared.reserved.0     --------------------------
	.section	.nv.shared.reserved.0,"aw",@nobits
	.weak		__nv_reservedSMEM_offset_0_alias
	.size		__nv_reservedSMEM_offset_0_alias, 0, 64
	.other		__nv_reservedSMEM_offset_0_alias,@"STO_CUDA_RESERVED_SHARED STV_DEFAULT"
__nv_reservedSMEM_offset_0_alias:
	.zero		0
	.zero		64


//--------------------- .nv.constant0._Z9addKernelPdS_S_i --------------------------
	.section	.nv.constant0._Z9addKernelPdS_S_i,"a",@progbits
	.sectionflags	@""
	.align	4
.nv.constant0._Z9addKernelPdS_S_i:
	.zero		924


//--------------------- SYMBOLS --------------------------

	.type		.nv.reservedSmem.offset0,@object
	.size		.nv.reservedSmem.offset0,0x4
